//
// Generated by NVIDIA NVVM Compiler
//
// Compiler Build ID: CL-36424714
// Cuda compilation tools, release 13.0, V13.0.88
// Based on NVVM 20.0.0
//

.version 9.0
.target sm_100
.address_size 64

	// .globl	_Z7mylog10Pd

.visible .entry _Z7mylog10Pd(
	.param .u64 .ptr .align 1 _Z7mylog10Pd_param_0
)
{
	.reg .pred 	%p<5>;
	.reg .b32 	%r<30>;
	.reg .b64 	%rd<5>;
	.reg .b64 	%fd<48>;

	ld.param.u64 	%rd2, [_Z7mylog10Pd_param_0];
	cvta.to.global.u64 	%rd3, %rd2;
	mov.u32 	%r12, %tid.x;
	mul.wide.u32 	%rd4, %r12, 8;
	add.s64 	%rd1, %rd3, %rd4;
	ld.global.f64 	%fd45, [%rd1];
	{
	.reg .b32 %temp; 
	mov.b64 	{%temp, %r26}, %fd45;
	}
	{
	.reg .b32 %temp; 
	mov.b64 	{%r27, %temp}, %fd45;
	}
	setp.gt.s32 	%p1, %r26, 1048575;
	mov.b32 	%r28, -1023;
	@%p1 bra 	$L__BB0_2;
	mul.f64 	%fd45, %fd45, 0d4350000000000000;
	{
	.reg .b32 %temp; 
	mov.b64 	{%temp, %r26}, %fd45;
	}
	{
	.reg .b32 %temp; 
	mov.b64 	{%r27, %temp}, %fd45;
	}
	mov.b32 	%r28, -1077;
$L__BB0_2:
	add.s32 	%r14, %r26, -1;
	setp.gt.u32 	%p2, %r14, 2146435070;
	@%p2 bra 	$L__BB0_6;
	shr.u32 	%r17, %r26, 20;
	add.s32 	%r29, %r28, %r17;
	and.b32  	%r18, %r26, 1048575;
	or.b32  	%r19, %r18, 1072693248;
	mov.b64 	%fd46, {%r27, %r19};
	setp.lt.u32 	%p4, %r19, 1073127583;
	@%p4 bra 	$L__BB0_5;
	{
	.reg .b32 %temp; 
	mov.b64 	{%r20, %temp}, %fd46;
	}
	{
	.reg .b32 %temp; 
	mov.b64 	{%temp, %r21}, %fd46;
	}
	add.s32 	%r22, %r21, -1048576;
	mov.b64 	%fd46, {%r20, %r22};
	add.s32 	%r29, %r29, 1;
$L__BB0_5:
	add.f64 	%fd11, %fd46, 0dBFF0000000000000;
	add.f64 	%fd12, %fd46, 0d3FF0000000000000;
	rcp.approx.ftz.f64 	%fd13, %fd12;
	neg.f64 	%fd14, %fd12;
	fma.rn.f64 	%fd15, %fd14, %fd13, 0d3FF0000000000000;
	fma.rn.f64 	%fd16, %fd15, %fd15, %fd15;
	fma.rn.f64 	%fd17, %fd16, %fd13, %fd13;
	mul.f64 	%fd18, %fd11, %fd17;
	fma.rn.f64 	%fd19, %fd11, %fd17, %fd18;
	mul.f64 	%fd20, %fd19, %fd19;
	fma.rn.f64 	%fd21, %fd20, 0d3EB1380B3AE80F1E, 0d3ED0EE258B7A8B04;
	fma.rn.f64 	%fd22, %fd21, %fd20, 0d3EF3B2669F02676F;
	fma.rn.f64 	%fd23, %fd22, %fd20, 0d3F1745CBA9AB0956;
	fma.rn.f64 	%fd24, %fd23, %fd20, 0d3F3C71C72D1B5154;
	fma.rn.f64 	%fd25, %fd24, %fd20, 0d3F624924923BE72D;
	fma.rn.f64 	%fd26, %fd25, %fd20, 0d3F8999999999A3C4;
	fma.rn.f64 	%fd27, %fd26, %fd20, 0d3FB5555555555554;
	sub.f64 	%fd28, %fd11, %fd19;
	add.f64 	%fd29, %fd28, %fd28;
	neg.f64 	%fd30, %fd19;
	fma.rn.f64 	%fd31, %fd30, %fd11, %fd29;
	mul.f64 	%fd32, %fd17, %fd31;
	mul.f64 	%fd33, %fd20, %fd27;
	fma.rn.f64 	%fd34, %fd33, %fd19, %fd32;
	xor.b32  	%r23, %r29, -2147483648;
	mov.b32 	%r24, 1127219200;
	mov.b64 	%fd35, {%r23, %r24};
	mov.b32 	%r25, -2147483648;
	mov.b64 	%fd36, {%r25, %r24};
	sub.f64 	%fd37, %fd35, %fd36;
	fma.rn.f64 	%fd38, %fd37, 0d3FE62E42FEFA39EF, %fd19;
	fma.rn.f64 	%fd39, %fd37, 0dBFE62E42FEFA39EF, %fd38;
	sub.f64 	%fd40, %fd39, %fd19;
	sub.f64 	%fd41, %fd34, %fd40;
	fma.rn.f64 	%fd42, %fd37, 0d3C7ABC9E3B39803F, %fd41;
	add.f64 	%fd47, %fd38, %fd42;
	bra.uni 	$L__BB0_7;
$L__BB0_6:
	fma.rn.f64 	%fd10, %fd45, 0d7FF0000000000000, 0d7FF0000000000000;
	{
	.reg .b32 %temp; 
	mov.b64 	{%temp, %r15}, %fd45;
	}
	and.b32  	%r16, %r15, 2147483647;
	setp.eq.s32 	%p3, %r16, 0;
	selp.f64 	%fd47, 0dFFF0000000000000, %fd10, %p3;
$L__BB0_7:
	mul.f64 	%fd43, %fd47, 0d3C695355BAAAFAD3;
	fma.rn.f64 	%fd44, %fd47, 0d3FDBCB7B1526E50E, %fd43;
	st.global.f64 	[%rd1], %fd44;
	ret;

}


// ===== COMPILED SASS (sm_100) =====

	.target	sm_100

	.elftype	@"ET_EXEC"


//--------------------- .note.nv.tkinfo           --------------------------
	.section	.note.nv.tkinfo,"",@"SHT_NOTE"
	.sectionflags	@"SHF_NOTE_NV_TKINFO"
	.tkinfo
        /*0018*/ 	.word	0x00000002
        /*0030*/ 	.string	""
        /*0030*/ 	.string	"ptxas"
        /*0030*/ 	.string	"Cuda compilation tools, release 13.0, V13.0.88"
        /*0030*/ 	.string	"Build cuda_13.0.r13.0/compiler.36424714_0"
        /*0030*/ 	.string	"-arch sm_100 -m 64 "



//--------------------- .note.nv.cuinfo           --------------------------
	.section	.note.nv.cuinfo,"",@"SHT_NOTE"
	.sectionflags	@"SHF_NOTE_NV_CUINFO"
        /*0018*/ 	.short	0x0002
        /*001a*/ 	.short	0x0064
        /*001c*/ 	.short	0x0082
	.zero		2


//--------------------- .nv.info                  --------------------------
	.section	.nv.info,"",@"SHT_CUDA_INFO"
	.align	4


	//----- nvinfo : EIATTR_REGCOUNT
	.align		4
        /*0000*/ 	.byte	0x04, 0x2f
        /*0002*/ 	.short	(.L_1 - .L_0)
	.align		4
.L_0:
        /*0004*/ 	.word	index@(_Z7mylog10Pd)
        /*0008*/ 	.word	0x00000016


	//----- nvinfo : EIATTR_FRAME_SIZE
	.align		4
.L_1:
        /*000c*/ 	.byte	0x04, 0x11
        /*000e*/ 	.short	(.L_3 - .L_2)
	.align		4
.L_2:
        /*0010*/ 	.word	index@(_Z7mylog10Pd)
        /*0014*/ 	.word	0x00000000


	//----- nvinfo : EIATTR_MIN_STACK_SIZE
	.align		4
.L_3:
        /*0018*/ 	.byte	0x04, 0x12
        /*001a*/ 	.short	(.L_5 - .L_4)
	.align		4
.L_4:
        /*001c*/ 	.word	index@(_Z7mylog10Pd)
        /*0020*/ 	.word	0x00000000
.L_5:


//--------------------- .nv.compat                --------------------------
	.section	.nv.compat,"",@"SHT_CUDA_COMPAT_INFO"
	.align	4
        /*0000*/ 	.byte	0x02, 0x09, 0x00, 0x00, 0x02, 0x02, 0x01, 0x00, 0x02, 0x05, 0x05, 0x00, 0x03, 0x07, 0x01, 0x01
        /*0010*/ 	.byte	0x02, 0x03, 0x00, 0x00, 0x02, 0x06, 0x01, 0x00, 0x04, 0x0b, 0x08, 0x00, 0x01, 0x00, 0x00, 0x00
        /*0020*/ 	.byte	0x00, 0x00, 0x00, 0x00


//--------------------- .nv.info._Z7mylog10Pd     --------------------------
	.section	.nv.info._Z7mylog10Pd,"",@"SHT_CUDA_INFO"
	.sectionflags	@""
	.align	4


	//----- nvinfo : EIATTR_CUDA_API_VERSION
	.align		4
        /*0000*/ 	.byte	0x04, 0x37
        /*0002*/ 	.short	(.L_7 - .L_6)
.L_6:
        /*0004*/ 	.word	0x00000082


	//----- nvinfo : EIATTR_KPARAM_INFO
	.align		4
.L_7:
        /*0008*/ 	.byte	0x04, 0x17
        /*000a*/ 	.short	(.L_9 - .L_8)
.L_8:
        /*000c*/ 	.word	0x00000000
        /*0010*/ 	.short	0x0000
        /*0012*/ 	.short	0x0000
        /*0014*/ 	.byte	0x00, 0xf5, 0x21, 0x00


	//----- nvinfo : EIATTR_SPARSE_MMA_MASK
	.align		4
.L_9:
        /*0018*/ 	.byte	0x03, 0x50
        /*001a*/ 	.short	0x0000


	//----- nvinfo : EIATTR_MAXREG_COUNT
	.align		4
        /*001c*/ 	.byte	0x03, 0x1b
        /*001e*/ 	.short	0x00ff


	//----- nvinfo : EIATTR_MERCURY_ISA_VERSION
	.align		4
        /*0020*/ 	.byte	0x03, 0x5f
        /*0022*/ 	.short	0x0101


	//----- nvinfo : EIATTR_VRC_CTA_INIT_COUNT
	.align		4
        /*0024*/ 	.byte	0x02, 0x4a
	.zero		1
	.zero		1


	//----- nvinfo : EIATTR_EXIT_INSTR_OFFSETS
	.align		4
        /*0028*/ 	.byte	0x04, 0x1c
        /*002a*/ 	.short	(.L_11 - .L_10)


	//   ....[0]....
.L_10:
        /*002c*/ 	.word	0x00000610


	//----- nvinfo : EIATTR_CRS_STACK_SIZE
	.align		4
.L_11:
        /*0030*/ 	.byte	0x04, 0x1e
        /*0032*/ 	.short	(.L_13 - .L_12)
.L_12:
        /*0034*/ 	.word	0x00000000


	//----- nvinfo : EIATTR_CBANK_PARAM_SIZE
	.align		4
.L_13:
        /*0038*/ 	.byte	0x03, 0x19
        /*003a*/ 	.short	0x0008


	//----- nvinfo : EIATTR_PARAM_CBANK
	.align		4
        /*003c*/ 	.byte	0x04, 0x0a
        /*003e*/ 	.short	(.L_15 - .L_14)
	.align		4
.L_14:
        /*0040*/ 	.word	index@(.nv.constant0._Z7mylog10Pd)
        /*0044*/ 	.short	0x0380
        /*0046*/ 	.short	0x0008


	//----- nvinfo : EIATTR_SW_WAR
	.align		4
.L_15:
        /*0048*/ 	.byte	0x04, 0x36
        /*004a*/ 	.short	(.L_17 - .L_16)
.L_16:
        /*004c*/ 	.word	0x00000008
.L_17:


//--------------------- .nv.callgraph             --------------------------
	.section	.nv.callgraph,"",@"SHT_CUDA_CALLGRAPH"
	.align	4
	.sectionentsize	8
	.align		4
        /*0000*/ 	.word	0x00000000
	.align		4
        /*0004*/ 	.word	0xffffffff
	.align		4
        /*0008*/ 	.word	0x00000000
	.align		4
        /*000c*/ 	.word	0xfffffffe
	.align		4
        /*0010*/ 	.word	0x00000000
	.align		4
        /*0014*/ 	.word	0xfffffffd
	.align		4
        /*0018*/ 	.word	0x00000000
	.align		4
        /*001c*/ 	.word	0xfffffffc


//--------------------- .text._Z7mylog10Pd        --------------------------
	.section	.text._Z7mylog10Pd,"ax",@progbits
	.align	128
        .global         _Z7mylog10Pd
        .type           _Z7mylog10Pd,@function
        .size           _Z7mylog10Pd,(.L_x_4 - _Z7mylog10Pd)
        .other          _Z7mylog10Pd,@"STO_CUDA_ENTRY STV_DEFAULT"
_Z7mylog10Pd:
.text._Z7mylog10Pd:
[----:B------:R-:W-:Y:S01]  /*0000*/  LDC R1, c[0x0][0x37c] ;  /* 0x0000df00ff017b82 */ /* 0x000fe20000000800 */
[----:B------:R-:W0:Y:S07]  /*0010*/  S2R R5, SR_TID.X ;  /* 0x0000000000057919 */ /* 0x000e2e0000002100 */
[----:B------:R-:W0:Y:S01]  /*0020*/  LDC.64 R2, c[0x0][0x380] ;  /* 0x0000e000ff027b82 */ /* 0x000e220000000a00 */
[----:B------:R-:W1:Y:S01]  /*0030*/  LDCU.64 UR4, c[0x0][0x358] ;  /* 0x00006b00ff0477ac */ /* 0x000e620008000a00 */
[----:B0-----:R-:W-:-:S05]  /*0040*/  IMAD.WIDE.U32 R2, R5, 0x8, R2 ;  /* 0x0000000805027825 */ /* 0x001fca00078e0002 */
[----:B-1----:R-:W2:Y:S01]  /*0050*/  LDG.E.64 R4, desc[UR4][R2.64] ;  /* 0x0000000402047981 */ /* 0x002ea2000c1e1b00 */
[----:B------:R-:W-:Y:S01]  /*0060*/  BSSY.RECONVERGENT B0, `(.L_x_0) ;  /* 0x0000053000007945 */ /* 0x000fe20003800200 */
[----:B--2---:R-:W-:Y:S01]  /*0070*/  ISETP.GT.AND P0, PT, R5, 0xfffff, PT ;  /* 0x000fffff0500780c */ /* 0x004fe20003f04270 */
[----:B------:R-:W-:Y:S02]  /*0080*/  IMAD.MOV.U32 R6, RZ, RZ, R4 ;  /* 0x000000ffff067224 */ /* 0x000fe400078e0004 */
[----:B------:R-:W-:-:S10]  /*0090*/  IMAD.MOV.U32 R7, RZ, RZ, R5 ;  /* 0x000000ffff077224 */ /* 0x000fd400078e0005 */
[----:B------:R-:W-:-:S10]  /*00a0*/  @!P0 DMUL R6, R6, 1.80143985094819840000e+16 ;  /* 0x4350000006068828 */ /* 0x000fd40000000000 */
[----:B------:R-:W-:Y:S01]  /*00b0*/  @!P0 IMAD.MOV.U32 R5, RZ, RZ, R7 ;  /* 0x000000ffff058224 */ /* 0x000fe200078e0007 */
[----:B------:R-:W-:-:S04]  /*00c0*/  @!P0 MOV R4, R6 ;  /* 0x0000000600048202 */ /* 0x000fc80000000f00 */
[----:B------:R-:W-:-:S04]  /*00d0*/  IADD3 R0, PT, PT, R5, -0x1, RZ ;  /* 0xffffffff05007810 */ /* 0x000fc80007ffe0ff */
[----:B------:R-:W-:Y:S01]  /*00e0*/  ISETP.GT.U32.AND P1, PT, R0, 0x7feffffe, PT ;  /* 0x7feffffe0000780c */ /* 0x000fe20003f24070 */
[----:B------:R-:W-:Y:S02]  /*00f0*/  IMAD.MOV.U32 R0, RZ, RZ, -0x3ff ;  /* 0xfffffc01ff007424 */ /* 0x000fe400078e00ff */
[----:B------:R-:W-:-:S10]  /*0100*/  @!P0 IMAD.MOV.U32 R0, RZ, RZ, -0x435 ;  /* 0xfffffbcbff008424 */ /* 0x000fd400078e00ff */
[----:B------:R-:W-:Y:S05]  /*0110*/  @P1 BRA `(.L_x_1) ;  /* 0x0000000400041947 */ /* 0x000fea0003800000 */
[----:B------:R-:W-:Y:S01]  /*0120*/  LOP3.LUT R6, R5, 0xfffff, RZ, 0xc0, !PT ;  /* 0x000fffff05067812 */ /* 0x000fe200078ec0ff */
[----:B------:R-:W-:Y:S01]  /*0130*/  IMAD.MOV.U32 R8, RZ, RZ, RZ ;  /* 0x000000ffff087224 */ /* 0x000fe200078e00ff */
[----:B------:R-:W-:Y:S01]  /*0140*/  MOV R17, 0x3ed0ee25 ;  /* 0x3ed0ee2500117802 */ /* 0x000fe20000000f00 */
[----:B------:R-:W-:Y:S01]  /*0150*/  IMAD.MOV.U32 R16, RZ, RZ, -0x748574fc ;  /* 0x8b7a8b04ff107424 */ /* 0x000fe200078e00ff */
[----:B------:R-:W-:Y:S01]  /*0160*/  LOP3.LUT R7, R6, 0x3ff00000, RZ, 0xfc, !PT ;  /* 0x3ff0000006077812 */ /* 0x000fe200078efcff */
[----:B------:R-:W-:Y:S01]  /*0170*/  IMAD.MOV.U32 R6, RZ, RZ, R4 ;  /* 0x000000ffff067224 */ /* 0x000fe200078e0004 */
[----:B------:R-:W-:Y:S01]  /*0180*/  UMOV UR6, 0x3ae80f1e ;  /* 0x3ae80f1e00067882 */ /* 0x000fe20000000000 */
[----:B------:R-:W-:Y:S01]  /*0190*/  UMOV UR7, 0x3eb1380b ;  /* 0x3eb1380b00077882 */ /* 0x000fe20000000000 */
[----:B------:R-:W-:Y:S01]  /*01a0*/  ISETP.GE.U32.AND P0, PT, R7, 0x3ff6a09f, PT ;  /* 0x3ff6a09f0700780c */ /* 0x000fe20003f06070 */
[----:B------:R-:W-:Y:S01]  /*01b0*/  IMAD.MOV.U32 R19, RZ, RZ, 0x43300000 ;  /* 0x43300000ff137424 */ /* 0x000fe200078e00ff */
[----:B------:R-:W-:Y:S01]  /*01c0*/  LEA.HI R0, R5, R0, RZ, 0xc ;  /* 0x0000000005007211 */ /* 0x000fe200078f60ff */
[----:B------:R-:W-:Y:S01]  /*01d0*/  UMOV UR8, 0x80000000 ;  /* 0x8000000000087882 */ /* 0x000fe20000000000 */
[----:B------:R-:W-:-:S09]  /*01e0*/  UMOV UR9, 0x43300000 ;  /* 0x4330000000097882 */ /* 0x000fd20000000000 */
[----:B------:R-:W-:Y:S02]  /*01f0*/  @P0 VIADD R9, R7, 0xfff00000 ;  /* 0xfff0000007090836 */ /* 0x000fe40000000000 */
[----:B------:R-:W-:-:S03]  /*0200*/  @P0 VIADD R0, R0, 0x1 ;  /* 0x0000000100000836 */ /* 0x000fc60000000000 */
[----:B------:R-:W-:Y:S02]  /*0210*/  @P0 MOV R7, R9 ;  /* 0x0000000900070202 */ /* 0x000fe40000000f00 */
[----:B------:R-:W-:-:S04]  /*0220*/  LOP3.LUT R18, R0, 0x80000000, RZ, 0x3c, !PT ;  /* 0x8000000000127812 */ /* 0x000fc800078e3cff */
[C---:B------:R-:W-:Y:S02]  /*0230*/  DADD R14, R6.reuse, 1 ;  /* 0x3ff00000060e7429 */ /* 0x040fe40000000000 */
[----:B------:R-:W-:-:S04]  /*0240*/  DADD R6, R6, -1 ;  /* 0xbff0000006067429 */ /* 0x000fc80000000000 */
[----:B------:R-:W0:Y:S02]  /*0250*/  MUFU.RCP64H R9, R15 ;  /* 0x0000000f00097308 */ /* 0x000e240000001800 */
[----:B0-----:R-:W-:-:S08]  /*0260*/  DFMA R10, -R14, R8, 1 ;  /* 0x3ff000000e0a742b */ /* 0x001fd00000000108 */
[----:B------:R-:W-:-:S08]  /*0270*/  DFMA R10, R10, R10, R10 ;  /* 0x0000000a0a0a722b */ /* 0x000fd0000000000a */
[----:B------:R-:W-:-:S08]  /*0280*/  DFMA R8, R8, R10, R8 ;  /* 0x0000000a0808722b */ /* 0x000fd00000000008 */
[----:B------:R-:W-:-:S08]  /*0290*/  DMUL R10, R6, R8 ;  /* 0x00000008060a7228 */ /* 0x000fd00000000000 */
[----:B------:R-:W-:-:S08]  /*02a0*/  DFMA R10, R6, R8, R10 ;  /* 0x00000008060a722b */ /* 0x000fd0000000000a */
[----:B------:R-:W-:Y:S02]  /*02b0*/  DMUL R12, R10, R10 ;  /* 0x0000000a0a0c7228 */ /* 0x000fe40000000000 */
[----:B------:R-:W-:-:S06]  /*02c0*/  DADD R4, R6, -R10 ;  /* 0x0000000006047229 */ /* 0x000fcc000000080a */
[----:B------:R-:W-:Y:S01]  /*02d0*/  DFMA R14, R12, UR6, R16 ;  /* 0x000000060c0e7c2b */ /* 0x000fe20008000010 */
[----:B------:R-:W-:Y:S01]  /*02e0*/  UMOV UR6, 0x9f02676f ;  /* 0x9f02676f00067882 */ /* 0x000fe20000000000 */
[----:B------:R-:W-:Y:S01]  /*02f0*/  UMOV UR7, 0x3ef3b266 ;  /* 0x3ef3b26600077882 */ /* 0x000fe20000000000 */
[----:B------:R-:W-:Y:S02]  /*0300*/  DADD R16, R4, R4 ;  /* 0x0000000004107229 */ /* 0x000fe40000000004 */
[----:B------:R-:W-:Y:S01]  /*0310*/  DADD R4, R18, -UR8 ;  /* 0x8000000812047e29 */ /* 0x000fe20008000000 */
[----:B------:R-:W-:Y:S01]  /*0320*/  UMOV UR8, 0xfefa39ef ;  /* 0xfefa39ef00087882 */ /* 0x000fe20000000000 */
[----:B------:R-:W-:Y:S01]  /*0330*/  UMOV UR9, 0x3fe62e42 ;  /* 0x3fe62e4200097882 */ /* 0x000fe20000000000 */
[----:B------:R-:W-:Y:S01]  /*0340*/  DFMA R14, R12, R14, UR6 ;  /* 0x000000060c0e7e2b */ /* 0x000fe2000800000e */
[----:B------:R-:W-:Y:S01]  /*0350*/  UMOV UR6, 0xa9ab0956 ;  /* 0xa9ab095600067882 */ /* 0x000fe20000000000 */
[----:B------:R-:W-:Y:S01]  /*0360*/  UMOV UR7, 0x3f1745cb ;  /* 0x3f1745cb00077882 */ /* 0x000fe20000000000 */
[----:B------:R-:W-:-:S02]  /*0370*/  DFMA R16, R6, -R10, R16 ;  /* 0x8000000a0610722b */ /* 0x000fc40000000010 */
[----:B------:R-:W-:-:S03]  /*0380*/  DFMA R6, R4, UR8, R10 ;  /* 0x0000000804067c2b */ /* 0x000fc6000800000a */
[----:B------:R-:W-:Y:S01]  /*0390*/  DFMA R14, R12, R14, UR6 ;  /* 0x000000060c0e7e2b */ /* 0x000fe2000800000e */
[----:B------:R-:W-:Y:S01]  /*03a0*/  UMOV UR6, 0x2d1b5154 ;  /* 0x2d1b515400067882 */ /* 0x000fe20000000000 */
[----:B------:R-:W-:Y:S01]  /*03b0*/  UMOV UR7, 0x3f3c71c7 ;  /* 0x3f3c71c700077882 */ /* 0x000fe20000000000 */
[----:B------:R-:W-:-:S05]  /*03c0*/  DMUL R16, R8, R16 ;  /* 0x0000001008107228 */ /* 0x000fca0000000000 */
[----:B------:R-:W-:Y:S01]  /*03d0*/  DFMA R14, R12, R14, UR6 ;  /* 0x000000060c0e7e2b */ /* 0x000fe2000800000e */
[----:B------:R-:W-:Y:S01]  /*03e0*/  UMOV UR6, 0x923be72d ;  /* 0x923be72d00067882 */ /* 0x000fe20000000000 */
[----:B------:R-:W-:-:S06]  /*03f0*/  UMOV UR7, 0x3f624924 ;  /* 0x3f62492400077882 */ /* 0x000fcc0000000000 */
        /* <DEDUP_REMOVED lines=8> */
[----:B------:R-:W-:Y:S02]  /*0480*/  UMOV UR7, 0x3fe62e42 ;  /* 0x3fe62e4200077882 */ /* 0x000fe40000000000 */
[----:B------:R-:W-:Y:S01]  /*0490*/  DFMA R18, R4, -UR6, R6 ;  /* 0x8000000604127c2b */ /* 0x000fe20008000006 */
[----:B------:R-:W-:Y:S01]  /*04a0*/  UMOV UR6, 0x3b39803f ;  /* 0x3b39803f00067882 */ /* 0x000fe20000000000 */
[----:B------:R-:W-:Y:S02]  /*04b0*/  UMOV UR7, 0x3c7abc9e ;  /* 0x3c7abc9e00077882 */ /* 0x000fe40000000000 */
[----:B------:R-:W-:-:S04]  /*04c0*/  DMUL R14, R12, R14 ;  /* 0x0000000e0c0e7228 */ /* 0x000fc80000000000 */
[----:B------:R-:W-:-:S04]  /*04d0*/  DADD R18, -R10, R18 ;  /* 0x000000000a127229 */ /* 0x000fc80000000112 */
[----:B------:R-:W-:-:S08]  /*04e0*/  DFMA R14, R10, R14, R16 ;  /* 0x0000000e0a0e722b */ /* 0x000fd00000000010 */
[----:B------:R-:W-:-:S08]  /*04f0*/  DADD R14, R14, -R18 ;  /* 0x000000000e0e7229 */ /* 0x000fd00000000812 */
[----:B------:R-:W-:-:S08]  /*0500*/  DFMA R14, R4, UR6, R14 ;  /* 0x00000006040e7c2b */ /* 0x000fd0000800000e */
[----:B------:R-:W-:Y:S01]  /*0510*/  DADD R6, R6, R14 ;  /* 0x0000000006067229 */ /* 0x000fe2000000000e */
[----:B------:R-:W-:Y:S10]  /*0520*/  BRA `(.L_x_2) ;  /* 0x0000000000187947 */ /* 0x000ff40003800000 */
.L_x_1:
[----:B------:R-:W-:Y:S01]  /*0530*/  MOV R4, 0x0 ;  /* 0x0000000000047802 */ /* 0x000fe20000000f00 */
[----:B------:R-:W-:Y:S01]  /*0540*/  IMAD.MOV.U32 R5, RZ, RZ, 0x7ff00000 ;  /* 0x7ff00000ff057424 */ /* 0x000fe200078e00ff */
[----:B------:R-:W-:-:S05]  /*0550*/  LOP3.LUT P0, RZ, R7, 0x7fffffff, RZ, 0xc0, !PT ;  /* 0x7fffffff07ff7812 */ /* 0x000fca000780c0ff */
[----:B------:R-:W-:-:S10]  /*0560*/  DFMA R4, R6, R4, +INF ;  /* 0x7ff000000604742b */ /* 0x000fd40000000004 */
[----:B------:R-:W-:Y:S02]  /*0570*/  FSEL R6, R4, RZ, P0 ;  /* 0x000000ff04067208 */ /* 0x000fe40000000000 */
[----:B------:R-:W-:-:S07]  /*0580*/  FSEL R7, R5, -QNAN , P0 ;  /* 0xfff0000005077808 */ /* 0x000fce0000000000 */
.L_x_2:
[----:B------:R-:W-:Y:S05]  /*0590*/  BSYNC.RECONVERGENT B0 ;  /* 0x0000000000007941 */ /* 0x000fea0003800200 */
.L_x_0:
[----:B------:R-:W-:Y:S01]  /*05a0*/  UMOV UR6, 0xbaaafad3 ;  /* 0xbaaafad300067882 */ /* 0x000fe20000000000 */
[----:B------:R-:W-:Y:S02]  /*05b0*/  UMOV UR7, 0x3c695355 ;  /* 0x3c69535500077882 */ /* 0x000fe40000000000 */
[----:B------:R-:W-:Y:S01]  /*05c0*/  DMUL R4, R6, UR6 ;  /* 0x0000000606047c28 */ /* 0x000fe20008000000 */
[----:B------:R-:W-:Y:S01]  /*05d0*/  UMOV UR6, 0x1526e50e ;  /* 0x1526e50e00067882 */ /* 0x000fe20000000000 */
[----:B------:R-:W-:-:S06]  /*05e0*/  UMOV UR7, 0x3fdbcb7b ;  /* 0x3fdbcb7b00077882 */ /* 0x000fcc0000000000 */
[----:B------:R-:W-:-:S07]  /*05f0*/  DFMA R4, R6, UR6, R4 ;  /* 0x0000000606047c2b */ /* 0x000fce0008000004 */
[----:B------:R-:W-:Y:S01]  /*0600*/  STG.E.64 desc[UR4][R2.64], R4 ;  /* 0x0000000402007986 */ /* 0x000fe2000c101b04 */
[----:B------:R-:W-:Y:S05]  /*0610*/  EXIT ;  /* 0x000000000000794d */ /* 0x000fea0003800000 */
.L_x_3:
[----:B------:R-:W-:-:S00]  /*0620*/  BRA `(.L_x_3) ;  /* 0xfffffffc00fc7947 */ /* 0x000fc0000383ffff */
[----:B------:R-:W-:-:S00]  /*0630*/  NOP ;  /* 0x0000000000007918 */ /* 0x000fc00000000000 */
        /* <DEDUP_REMOVED lines=12> */
.L_x_4:


//--------------------- .nv.shared.reserved.0     --------------------------
	.section	.nv.shared.reserved.0,"aw",@nobits
	.weak		__nv_reservedSMEM_offset_0_alias
	.size		__nv_reservedSMEM_offset_0_alias, 0, 64
	.other		__nv_reservedSMEM_offset_0_alias,@"STO_CUDA_RESERVED_SHARED STV_DEFAULT"
__nv_reservedSMEM_offset_0_alias:
	.zero		0
	.zero		64


//--------------------- .nv.constant0._Z7mylog10Pd --------------------------
	.section	.nv.constant0._Z7mylog10Pd,"a",@progbits
	.sectionflags	@""
	.align	4
.nv.constant0._Z7mylog10Pd:
	.zero		904


//--------------------- SYMBOLS --------------------------

	.type		.nv.reservedSmem.offset0,@object
	.size		.nv.reservedSmem.offset0,0x4
